//
// Generated by NVIDIA NVVM Compiler
//
// Compiler Build ID: CL-36424714
// Cuda compilation tools, release 13.0, V13.0.88
// Based on NVVM 20.0.0
//

.version 9.0
.target sm_100
.address_size 64

	// .globl	_Z6kernelPh
// _ZZ6kernelPhE4temp has been demoted
.global .align 4 .b8 __cudart_i2opi_f[24] = {65, 144, 67, 60, 153, 149, 98, 219, 192, 221, 52, 245, 209, 87, 39, 252, 41, 21, 68, 78, 110, 131, 249, 162};

.visible .entry _Z6kernelPh(
	.param .u64 .ptr .align 1 _Z6kernelPh_param_0
)
{
	.local .align 4 .b8 	__local_depot0[28];
	.reg .b64 	%SP;
	.reg .b64 	%SPL;
	.reg .pred 	%p<17>;
	.reg .b16 	%rs<2>;
	.reg .b32 	%r<99>;
	.reg .b32 	%f<65>;
	.reg .b64 	%rd<43>;
	.reg .b64 	%fd<11>;
	// demoted variable
	.shared .align 4 .b8 _ZZ6kernelPhE4temp[1024];
	mov.u64 	%SPL, __local_depot0;
	ld.param.u64 	%rd16, [_Z6kernelPh_param_0];
	add.u64 	%rd1, %SPL, 0;
	mov.u32 	%r1, %tid.x;
	mov.u32 	%r33, %ctaid.x;
	mov.u32 	%r34, %ntid.x;
	mad.lo.s32 	%r35, %r33, %r34, %r1;
	mov.u32 	%r2, %tid.y;
	mov.u32 	%r36, %ctaid.y;
	mov.u32 	%r37, %ntid.y;
	mad.lo.s32 	%r3, %r36, %r37, %r2;
	mov.u32 	%r38, %nctaid.x;
	mul.lo.s32 	%r39, %r38, %r34;
	mad.lo.s32 	%r4, %r39, %r3, %r35;
	cvt.rn.f32.s32 	%f14, %r35;
	add.f32 	%f15, %f14, %f14;
	cvt.f64.f32 	%fd1, %f15;
	mul.f64 	%fd2, %fd1, 0d400921FB54442D18;
	mul.f64 	%fd3, %fd2, 0d3F80000000000000;
	cvt.rn.f32.f64 	%f1, %fd3;
	mul.f32 	%f16, %f1, 0f3F22F983;
	cvt.rni.s32.f32 	%r94, %f16;
	cvt.rn.f32.s32 	%f17, %r94;
	fma.rn.f32 	%f18, %f17, 0fBFC90FDA, %f1;
	fma.rn.f32 	%f19, %f17, 0fB3A22168, %f18;
	fma.rn.f32 	%f63, %f17, 0fA7C234C5, %f19;
	abs.f32 	%f3, %f1;
	setp.ltu.f32 	%p1, %f3, 0f47CE4780;
	@%p1 bra 	$L__BB0_8;
	setp.neu.f32 	%p2, %f3, 0f7F800000;
	@%p2 bra 	$L__BB0_3;
	mov.f32 	%f22, 0f00000000;
	mul.rn.f32 	%f63, %f1, %f22;
	mov.b32 	%r94, 0;
	bra.uni 	$L__BB0_8;
$L__BB0_3:
	mov.b32 	%r6, %f1;
	shl.b32 	%r41, %r6, 8;
	or.b32  	%r7, %r41, -2147483648;
	mov.b64 	%rd39, 0;
	mov.b32 	%r91, 0;
	mov.u64 	%rd37, __cudart_i2opi_f;
	mov.u64 	%rd38, %rd1;
$L__BB0_4:
	.pragma "nounroll";
	ld.global.nc.u32 	%r42, [%rd37];
	mad.wide.u32 	%rd20, %r42, %r7, %rd39;
	shr.u64 	%rd39, %rd20, 32;
	st.local.u32 	[%rd38], %rd20;
	add.s32 	%r91, %r91, 1;
	add.s64 	%rd38, %rd38, 4;
	add.s64 	%rd37, %rd37, 4;
	setp.ne.s32 	%p3, %r91, 6;
	@%p3 bra 	$L__BB0_4;
	shr.u32 	%r43, %r6, 23;
	st.local.u32 	[%rd1+24], %rd39;
	and.b32  	%r10, %r43, 31;
	and.b32  	%r44, %r43, 224;
	add.s32 	%r45, %r44, -128;
	shr.u32 	%r46, %r45, 5;
	mul.wide.u32 	%rd21, %r46, 4;
	sub.s64 	%rd8, %rd1, %rd21;
	ld.local.u32 	%r92, [%rd8+24];
	ld.local.u32 	%r93, [%rd8+20];
	setp.eq.s32 	%p4, %r10, 0;
	@%p4 bra 	$L__BB0_7;
	shf.l.wrap.b32 	%r92, %r93, %r92, %r10;
	ld.local.u32 	%r47, [%rd8+16];
	shf.l.wrap.b32 	%r93, %r47, %r93, %r10;
$L__BB0_7:
	shr.u32 	%r48, %r92, 30;
	shf.l.wrap.b32 	%r49, %r93, %r92, 2;
	shl.b32 	%r50, %r93, 2;
	shr.u32 	%r51, %r49, 31;
	add.s32 	%r52, %r51, %r48;
	neg.s32 	%r53, %r52;
	setp.lt.s32 	%p5, %r6, 0;
	selp.b32 	%r94, %r53, %r52, %p5;
	xor.b32  	%r54, %r49, %r6;
	shr.s32 	%r55, %r49, 31;
	xor.b32  	%r56, %r55, %r49;
	xor.b32  	%r57, %r55, %r50;
	cvt.u64.u32 	%rd22, %r56;
	shl.b64 	%rd23, %rd22, 32;
	cvt.u64.u32 	%rd24, %r57;
	or.b64  	%rd25, %rd23, %rd24;
	cvt.rn.f64.s64 	%fd4, %rd25;
	mul.f64 	%fd5, %fd4, 0d3BF921FB54442D19;
	cvt.rn.f32.f64 	%f20, %fd5;
	neg.f32 	%f21, %f20;
	setp.lt.s32 	%p6, %r54, 0;
	selp.f32 	%f63, %f21, %f20, %p6;
$L__BB0_8:
	mul.rn.f32 	%f23, %f63, %f63;
	and.b32  	%r59, %r94, 1;
	setp.eq.b32 	%p7, %r59, 1;
	selp.f32 	%f24, 0f3F800000, %f63, %p7;
	fma.rn.f32 	%f25, %f23, %f24, 0f00000000;
	fma.rn.f32 	%f26, %f23, 0f37CBAC00, 0fBAB607ED;
	selp.f32 	%f27, %f26, 0fB94D4153, %p7;
	selp.f32 	%f28, 0f3D2AAABB, 0f3C0885E4, %p7;
	fma.rn.f32 	%f29, %f27, %f23, %f28;
	selp.f32 	%f30, 0fBEFFFFFF, 0fBE2AAAA8, %p7;
	fma.rn.f32 	%f31, %f29, %f23, %f30;
	fma.rn.f32 	%f32, %f31, %f25, %f24;
	and.b32  	%r60, %r94, 2;
	setp.eq.s32 	%p8, %r60, 0;
	mov.f32 	%f33, 0f00000000;
	sub.f32 	%f34, %f33, %f32;
	selp.f32 	%f7, %f32, %f34, %p8;
	cvt.rn.f32.u32 	%f35, %r3;
	add.f32 	%f36, %f35, %f35;
	cvt.f64.f32 	%fd6, %f36;
	mul.f64 	%fd7, %fd6, 0d400921FB54442D18;
	mul.f64 	%fd8, %fd7, 0d3F80000000000000;
	cvt.rn.f32.f64 	%f8, %fd8;
	mul.f32 	%f37, %f8, 0f3F22F983;
	cvt.rni.s32.f32 	%r98, %f37;
	cvt.rn.f32.s32 	%f38, %r98;
	fma.rn.f32 	%f39, %f38, 0fBFC90FDA, %f8;
	fma.rn.f32 	%f40, %f38, 0fB3A22168, %f39;
	fma.rn.f32 	%f64, %f38, 0fA7C234C5, %f40;
	abs.f32 	%f10, %f8;
	setp.ltu.f32 	%p9, %f10, 0f47CE4780;
	@%p9 bra 	$L__BB0_16;
	setp.neu.f32 	%p10, %f10, 0f7F800000;
	@%p10 bra 	$L__BB0_11;
	mov.f32 	%f43, 0f00000000;
	mul.rn.f32 	%f64, %f8, %f43;
	mov.b32 	%r98, 0;
	bra.uni 	$L__BB0_16;
$L__BB0_11:
	mov.b32 	%r20, %f8;
	shl.b32 	%r62, %r20, 8;
	or.b32  	%r21, %r62, -2147483648;
	mov.b64 	%rd42, 0;
	mov.b32 	%r95, 0;
	mov.u64 	%rd40, __cudart_i2opi_f;
	mov.u64 	%rd41, %rd1;
$L__BB0_12:
	.pragma "nounroll";
	ld.global.nc.u32 	%r63, [%rd40];
	mad.wide.u32 	%rd28, %r63, %r21, %rd42;
	shr.u64 	%rd42, %rd28, 32;
	st.local.u32 	[%rd41], %rd28;
	add.s32 	%r95, %r95, 1;
	add.s64 	%rd41, %rd41, 4;
	add.s64 	%rd40, %rd40, 4;
	setp.ne.s32 	%p11, %r95, 6;
	@%p11 bra 	$L__BB0_12;
	shr.u32 	%r64, %r20, 23;
	st.local.u32 	[%rd1+24], %rd42;
	and.b32  	%r24, %r64, 31;
	and.b32  	%r65, %r64, 224;
	add.s32 	%r66, %r65, -128;
	shr.u32 	%r67, %r66, 5;
	mul.wide.u32 	%rd29, %r67, 4;
	sub.s64 	%rd15, %rd1, %rd29;
	ld.local.u32 	%r96, [%rd15+24];
	ld.local.u32 	%r97, [%rd15+20];
	setp.eq.s32 	%p12, %r24, 0;
	@%p12 bra 	$L__BB0_15;
	shf.l.wrap.b32 	%r96, %r97, %r96, %r24;
	ld.local.u32 	%r68, [%rd15+16];
	shf.l.wrap.b32 	%r97, %r68, %r97, %r24;
$L__BB0_15:
	shr.u32 	%r69, %r96, 30;
	shf.l.wrap.b32 	%r70, %r97, %r96, 2;
	shl.b32 	%r71, %r97, 2;
	shr.u32 	%r72, %r70, 31;
	add.s32 	%r73, %r72, %r69;
	neg.s32 	%r74, %r73;
	setp.lt.s32 	%p13, %r20, 0;
	selp.b32 	%r98, %r74, %r73, %p13;
	xor.b32  	%r75, %r70, %r20;
	shr.s32 	%r76, %r70, 31;
	xor.b32  	%r77, %r76, %r70;
	xor.b32  	%r78, %r76, %r71;
	cvt.u64.u32 	%rd30, %r77;
	shl.b64 	%rd31, %rd30, 32;
	cvt.u64.u32 	%rd32, %r78;
	or.b64  	%rd33, %rd31, %rd32;
	cvt.rn.f64.s64 	%fd9, %rd33;
	mul.f64 	%fd10, %fd9, 0d3BF921FB54442D19;
	cvt.rn.f32.f64 	%f41, %fd10;
	neg.f32 	%f42, %f41;
	setp.lt.s32 	%p14, %r75, 0;
	selp.f32 	%f64, %f42, %f41, %p14;
$L__BB0_16:
	add.f32 	%f44, %f7, 0f3F800000;
	mul.f32 	%f45, %f44, 0f437F0000;
	cvta.to.global.u64 	%rd34, %rd16;
	mul.rn.f32 	%f46, %f64, %f64;
	and.b32  	%r80, %r98, 1;
	setp.eq.b32 	%p15, %r80, 1;
	selp.f32 	%f47, 0f3F800000, %f64, %p15;
	fma.rn.f32 	%f48, %f46, %f47, 0f00000000;
	fma.rn.f32 	%f49, %f46, 0f37CBAC00, 0fBAB607ED;
	selp.f32 	%f50, %f49, 0fB94D4153, %p15;
	selp.f32 	%f51, 0f3D2AAABB, 0f3C0885E4, %p15;
	fma.rn.f32 	%f52, %f50, %f46, %f51;
	selp.f32 	%f53, 0fBEFFFFFF, 0fBE2AAAA8, %p15;
	fma.rn.f32 	%f54, %f52, %f46, %f53;
	fma.rn.f32 	%f55, %f54, %f48, %f47;
	and.b32  	%r81, %r98, 2;
	setp.eq.s32 	%p16, %r81, 0;
	mov.f32 	%f56, 0f00000000;
	sub.f32 	%f57, %f56, %f55;
	selp.f32 	%f58, %f55, %f57, %p16;
	add.f32 	%f59, %f58, 0f3F800000;
	mul.f32 	%f60, %f45, %f59;
	mul.f32 	%f61, %f60, 0f3E800000;
	shl.b32 	%r82, %r1, 6;
	mov.u32 	%r83, _ZZ6kernelPhE4temp;
	add.s32 	%r84, %r83, %r82;
	shl.b32 	%r85, %r2, 2;
	add.s32 	%r86, %r84, %r85;
	st.shared.f32 	[%r86], %f61;
	bar.sync 	0;
	mul.lo.s32 	%r87, %r4, 3;
	cvt.s64.s32 	%rd35, %r87;
	add.s64 	%rd36, %rd34, %rd35;
	mov.b16 	%rs1, 0;
	st.global.u8 	[%rd36], %rs1;
	sub.s32 	%r88, %r83, %r82;
	sub.s32 	%r89, %r88, %r85;
	ld.shared.f32 	%f62, [%r89+1020];
	cvt.rzi.u32.f32 	%r90, %f62;
	st.global.u8 	[%rd36+1], %r90;
	st.global.u8 	[%rd36+2], %rs1;
	ret;

}


// ===== COMPILED SASS (sm_100) =====

	.target	sm_100

	.elftype	@"ET_EXEC"


//--------------------- .note.nv.tkinfo           --------------------------
	.section	.note.nv.tkinfo,"",@"SHT_NOTE"
	.sectionflags	@"SHF_NOTE_NV_TKINFO"
	.tkinfo
        /*0018*/ 	.word	0x00000002
        /*0030*/ 	.string	""
        /*0030*/ 	.string	"ptxas"
        /*0030*/ 	.string	"Cuda compilation tools, release 13.0, V13.0.88"
        /*0030*/ 	.string	"Build cuda_13.0.r13.0/compiler.36424714_0"
        /*0030*/ 	.string	"-arch sm_100 -m 64 "



//--------------------- .note.nv.cuinfo           --------------------------
	.section	.note.nv.cuinfo,"",@"SHT_NOTE"
	.sectionflags	@"SHF_NOTE_NV_CUINFO"
        /*0018*/ 	.short	0x0002
        /*001a*/ 	.short	0x0064
        /*001c*/ 	.short	0x0082
	.zero		2


//--------------------- .nv.info                  --------------------------
	.section	.nv.info,"",@"SHT_CUDA_INFO"
	.align	4


	//----- nvinfo : EIATTR_REGCOUNT
	.align		4
        /*0000*/ 	.byte	0x04, 0x2f
        /*0002*/ 	.short	(.L_2 - .L_1)
	.align		4
.L_1:
        /*0004*/ 	.word	index@(_Z6kernelPh)
        /*0008*/ 	.word	0x00000019


	//----- nvinfo : EIATTR_FRAME_SIZE
	.align		4
.L_2:
        /*000c*/ 	.byte	0x04, 0x11
        /*000e*/ 	.short	(.L_4 - .L_3)
	.align		4
.L_3:
        /*0010*/ 	.word	index@(_Z6kernelPh)
        /*0014*/ 	.word	0x00000000


	//----- nvinfo : EIATTR_MIN_STACK_SIZE
	.align		4
.L_4:
        /*0018*/ 	.byte	0x04, 0x12
        /*001a*/ 	.short	(.L_6 - .L_5)
	.align		4
.L_5:
        /*001c*/ 	.word	index@(_Z6kernelPh)
        /*0020*/ 	.word	0x00000000
.L_6:


//--------------------- .nv.compat                --------------------------
	.section	.nv.compat,"",@"SHT_CUDA_COMPAT_INFO"
	.align	4
        /*0000*/ 	.byte	0x02, 0x09, 0x00, 0x00, 0x02, 0x02, 0x01, 0x00, 0x02, 0x05, 0x05, 0x00, 0x03, 0x07, 0x01, 0x01
        /*0010*/ 	.byte	0x02, 0x03, 0x00, 0x00, 0x02, 0x06, 0x01, 0x00, 0x04, 0x0b, 0x08, 0x00, 0x01, 0x00, 0x00, 0x00
        /*0020*/ 	.byte	0x00, 0x00, 0x00, 0x00


//--------------------- .nv.info._Z6kernelPh      --------------------------
	.section	.nv.info._Z6kernelPh,"",@"SHT_CUDA_INFO"
	.sectionflags	@""
	.align	4


	//----- nvinfo : EIATTR_CUDA_API_VERSION
	.align		4
        /*0000*/ 	.byte	0x04, 0x37
        /*0002*/ 	.short	(.L_8 - .L_7)
.L_7:
        /*0004*/ 	.word	0x00000082


	//----- nvinfo : EIATTR_KPARAM_INFO
	.align		4
.L_8:
        /*0008*/ 	.byte	0x04, 0x17
        /*000a*/ 	.short	(.L_10 - .L_9)
.L_9:
        /*000c*/ 	.word	0x00000000
        /*0010*/ 	.short	0x0000
        /*0012*/ 	.short	0x0000
        /*0014*/ 	.byte	0x00, 0xf5, 0x21, 0x00


	//----- nvinfo : EIATTR_SPARSE_MMA_MASK
	.align		4
.L_10:
        /*0018*/ 	.byte	0x03, 0x50
        /*001a*/ 	.short	0x0000


	//----- nvinfo : EIATTR_MAXREG_COUNT
	.align		4
        /*001c*/ 	.byte	0x03, 0x1b
        /*001e*/ 	.short	0x00ff


	//----- nvinfo : EIATTR_NUM_BARRIERS
	.align		4
        /*0020*/ 	.byte	0x02, 0x4c
        /*0022*/ 	.byte	0x01
	.zero		1


	//----- nvinfo : EIATTR_MERCURY_ISA_VERSION
	.align		4
        /*0024*/ 	.byte	0x03, 0x5f
        /*0026*/ 	.short	0x0101


	//----- nvinfo : EIATTR_VRC_CTA_INIT_COUNT
	.align		4
        /*0028*/ 	.byte	0x02, 0x4a
	.zero		1
	.zero		1


	//----- nvinfo : EIATTR_EXIT_INSTR_OFFSETS
	.align		4
        /*002c*/ 	.byte	0x04, 0x1c
        /*002e*/ 	.short	(.L_12 - .L_11)


	//   ....[0]....
.L_11:
        /*0030*/ 	.word	0x00001230


	//----- nvinfo : EIATTR_CRS_STACK_SIZE
	.align		4
.L_12:
        /*0034*/ 	.byte	0x04, 0x1e
        /*0036*/ 	.short	(.L_14 - .L_13)
.L_13:
        /*0038*/ 	.word	0x00000000


	//----- nvinfo : EIATTR_CBANK_PARAM_SIZE
	.align		4
.L_14:
        /*003c*/ 	.byte	0x03, 0x19
        /*003e*/ 	.short	0x0008


	//----- nvinfo : EIATTR_PARAM_CBANK
	.align		4
        /*0040*/ 	.byte	0x04, 0x0a
        /*0042*/ 	.short	(.L_16 - .L_15)
	.align		4
.L_15:
        /*0044*/ 	.word	index@(.nv.constant0._Z6kernelPh)
        /*0048*/ 	.short	0x0380
        /*004a*/ 	.short	0x0008


	//----- nvinfo : EIATTR_SW_WAR
	.align		4
.L_16:
        /*004c*/ 	.byte	0x04, 0x36
        /*004e*/ 	.short	(.L_18 - .L_17)
.L_17:
        /*0050*/ 	.word	0x00000008
.L_18:


//--------------------- .nv.callgraph             --------------------------
	.section	.nv.callgraph,"",@"SHT_CUDA_CALLGRAPH"
	.align	4
	.sectionentsize	8
	.align		4
        /*0000*/ 	.word	0x00000000
	.align		4
        /*0004*/ 	.word	0xffffffff
	.align		4
        /*0008*/ 	.word	0x00000000
	.align		4
        /*000c*/ 	.word	0xfffffffe
	.align		4
        /*0010*/ 	.word	0x00000000
	.align		4
        /*0014*/ 	.word	0xfffffffd
	.align		4
        /*0018*/ 	.word	0x00000000
	.align		4
        /*001c*/ 	.word	0xfffffffc


//--------------------- .nv.constant4             --------------------------
	.section	.nv.constant4,"a",@progbits
	.align	8
	.align		8
.nv.constant4:
        /*0000*/ 	.dword	__cudart_i2opi_f


//--------------------- .text._Z6kernelPh         --------------------------
	.section	.text._Z6kernelPh,"ax",@progbits
	.align	128
        .global         _Z6kernelPh
        .type           _Z6kernelPh,@function
        .size           _Z6kernelPh,(.L_x_11 - _Z6kernelPh)
        .other          _Z6kernelPh,@"STO_CUDA_ENTRY STV_DEFAULT"
_Z6kernelPh:
.text._Z6kernelPh:
[----:B------:R-:W-:Y:S01]  /*0000*/  LDC R1, c[0x0][0x37c] ;  /* 0x0000df00ff017b82 */ /* 0x000fe20000000800 */
[----:B------:R-:W0:Y:S07]  /*0010*/  S2R R8, SR_TID.X ;  /* 0x0000000000087919 */ /* 0x000e2e0000002100 */
[----:B------:R-:W0:Y:S01]  /*0020*/  S2UR UR4, SR_CTAID.X ;  /* 0x00000000000479c3 */ /* 0x000e220000002500 */
[----:B------:R-:W-:Y:S01]  /*0030*/  UMOV UR10, 0x54442d18 ;  /* 0x54442d18000a7882 */ /* 0x000fe20000000000 */
[----:B------:R-:W-:Y:S01]  /*0040*/  UMOV UR11, 0x400921fb ;  /* 0x400921fb000b7882 */ /* 0x000fe20000000000 */
[----:B------:R-:W1:Y:S01]  /*0050*/  S2R R7, SR_TID.Y ;  /* 0x0000000000077919 */ /* 0x000e620000002200 */
[----:B------:R-:W2:Y:S01]  /*0060*/  LDCU.64 UR6, c[0x0][0x358] ;  /* 0x00006b00ff0677ac */ /* 0x000ea20008000a00 */
[----:B------:R-:W-:Y:S03]  /*0070*/  BSSY.RECONVERGENT B0, `(.L_x_0) ;  /* 0x0000077000007945 */ /* 0x000fe60003800200 */
[----:B------:R-:W0:Y:S02]  /*0080*/  LDC R13, c[0x0][0x360] ;  /* 0x0000d800ff0d7b82 */ /* 0x000e240000000800 */
[----:B0-----:R-:W-:-:S06]  /*0090*/  IMAD R9, R13, UR4, R8 ;  /* 0x000000040d097c24 */ /* 0x001fcc000f8e0208 */
[----:B------:R-:W1:Y:S01]  /*00a0*/  S2UR UR4, SR_CTAID.Y ;  /* 0x00000000000479c3 */ /* 0x000e620000002600 */
[----:B------:R-:W-:-:S05]  /*00b0*/  I2FP.F32.S32 R0, R9 ;  /* 0x0000000900007245 */ /* 0x000fca0000201400 */
[----:B------:R-:W-:-:S04]  /*00c0*/  FADD R6, R0, R0 ;  /* 0x0000000000067221 */ /* 0x000fc80000000000 */
[----:B------:R-:W0:Y:S02]  /*00d0*/  F2F.F64.F32 R2, R6 ;  /* 0x0000000600027310 */ /* 0x000e240000201800 */
[----:B0-----:R-:W-:-:S08]  /*00e0*/  DMUL R2, R2, UR10 ;  /* 0x0000000a02027c28 */ /* 0x001fd00008000000 */
[----:B------:R-:W-:Y:S02]  /*00f0*/  DMUL R4, R2, 0.0078125 ;  /* 0x3f80000002047828 */ /* 0x000fe40000000000 */
[----:B------:R-:W1:Y:S01]  /*0100*/  LDC R2, c[0x0][0x364] ;  /* 0x0000d900ff027b82 */ /* 0x000e620000000800 */
[----:B------:R-:W0:Y:S03]  /*0110*/  LDCU UR5, c[0x0][0x370] ;  /* 0x00006e00ff0577ac */ /* 0x000e260008000800 */
[----:B------:R-:W3:Y:S02]  /*0120*/  F2F.F32.F64 R0, R4 ;  /* 0x0000000400007310 */ /* 0x000ee40000301000 */
[C---:B---3--:R-:W-:Y:S01]  /*0130*/  FMUL R3, R0.reuse, 0.63661974668502807617 ;  /* 0x3f22f98300037820 */ /* 0x048fe20000400000 */
[----:B------:R-:W-:Y:S01]  /*0140*/  FSETP.GE.AND P0, PT, |R0|, 105615, PT ;  /* 0x47ce47800000780b */ /* 0x000fe20003f06200 */
[----:B0-----:R-:W-:-:S02]  /*0150*/  IMAD R6, R13, UR5, RZ ;  /* 0x000000050d067c24 */ /* 0x001fc4000f8e02ff */
[----:B-1----:R-:W-:Y:S02]  /*0160*/  IMAD R2, R2, UR4, R7 ;  /* 0x0000000402027c24 */ /* 0x002fe4000f8e0207 */
[----:B------:R-:W0:Y:S02]  /*0170*/  F2I.NTZ R3, R3 ;  /* 0x0000000300037305 */ /* 0x000e240000203100 */
[----:B------:R-:W-:Y:S01]  /*0180*/  IMAD R6, R2, R6, R9 ;  /* 0x0000000602067224 */ /* 0x000fe200078e0209 */
[----:B0-----:R-:W-:-:S05]  /*0190*/  I2FP.F32.S32 R11, R3 ;  /* 0x00000003000b7245 */ /* 0x001fca0000201400 */
[----:B------:R-:W-:-:S04]  /*01a0*/  FFMA R10, R11, -1.5707962512969970703, R0 ;  /* 0xbfc90fda0b0a7823 */ /* 0x000fc80000000000 */
[----:B------:R-:W-:-:S04]  /*01b0*/  FFMA R10, R11, -7.5497894158615963534e-08, R10 ;  /* 0xb3a221680b0a7823 */ /* 0x000fc8000000000a */
[----:B------:R-:W-:Y:S01]  /*01c0*/  FFMA R4, R11, -5.3903029534742383927e-15, R10 ;  /* 0xa7c234c50b047823 */ /* 0x000fe2000000000a */
[----:B--2---:R-:W-:Y:S06]  /*01d0*/  @!P0 BRA `(.L_x_1) ;  /* 0x0000000400808947 */ /* 0x004fec0003800000 */
[----:B------:R-:W-:-:S13]  /*01e0*/  FSETP.NEU.AND P0, PT, |R0|, +INF , PT ;  /* 0x7f8000000000780b */ /* 0x000fda0003f0d200 */
[----:B------:R-:W-:Y:S01]  /*01f0*/  @!P0 FMUL R4, RZ, R0 ;  /* 0x00000000ff048220 */ /* 0x000fe20000400000 */
[----:B------:R-:W-:Y:S01]  /*0200*/  @!P0 IMAD.MOV.U32 R3, RZ, RZ, RZ ;  /* 0x000000ffff038224 */ /* 0x000fe200078e00ff */
[----:B------:R-:W-:Y:S06]  /*0210*/  @!P0 BRA `(.L_x_1) ;  /* 0x0000000400708947 */ /* 0x000fec0003800000 */
[----:B------:R-:W-:Y:S01]  /*0220*/  IMAD.SHL.U32 R4, R0, 0x100, RZ ;  /* 0x0000010000047824 */ /* 0x000fe200078e00ff */
[----:B------:R-:W0:Y:S01]  /*0230*/  LDCU.64 UR8, c[0x4][URZ] ;  /* 0x01000000ff0877ac */ /* 0x000e220008000a00 */
[----:B------:R-:W-:Y:S02]  /*0240*/  IMAD.MOV.U32 R3, RZ, RZ, RZ ;  /* 0x000000ffff037224 */ /* 0x000fe400078e00ff */
[----:B------:R-:W-:Y:S01]  /*0250*/  IMAD.MOV.U32 R13, RZ, RZ, RZ ;  /* 0x000000ffff0d7224 */ /* 0x000fe200078e00ff */
[----:B------:R-:W-:Y:S01]  /*0260*/  LOP3.LUT R12, R4, 0x80000000, RZ, 0xfc, !PT ;  /* 0x80000000040c7812 */ /* 0x000fe200078efcff */
[----:B------:R-:W-:Y:S01]  /*0270*/  UMOV UR5, URZ ;  /* 0x000000ff00057c82 */ /* 0x000fe20008000000 */
[----:B------:R-:W-:-:S05]  /*0280*/  UMOV UR4, URZ ;  /* 0x000000ff00047c82 */ /* 0x000fca0008000000 */
.L_x_2:
[----:B0-----:R-:W-:Y:S01]  /*0290*/  IMAD.U32 R10, RZ, RZ, UR8 ;  /* 0x00000008ff0a7e24 */ /* 0x001fe2000f8e00ff */
[----:B------:R-:W-:-:S05]  /*02a0*/  MOV R11, UR9 ;  /* 0x00000009000b7c02 */ /* 0x000fca0008000f00 */
[----:B------:R-:W2:Y:S01]  /*02b0*/  LDG.E.CONSTANT R5, desc[UR6][R10.64] ;  /* 0x000000060a057981 */ /* 0x000ea2000c1e9900 */
[----:B------:R-:W-:Y:S01]  /*02c0*/  UIADD3 UR4, UPT, UPT, UR4, 0x1, URZ ;  /* 0x0000000104047890 */ /* 0x000fe2000fffe0ff */
[C---:B------:R-:W-:Y:S01]  /*02d0*/  ISETP.EQ.AND P0, PT, R13.reuse, RZ, PT ;  /* 0x000000ff0d00720c */ /* 0x040fe20003f02270 */
[----:B------:R-:W-:Y:S01]  /*02e0*/  UIADD3 UR8, UP1, UPT, UR8, 0x4, URZ ;  /* 0x0000000408087890 */ /* 0x000fe2000ff3e0ff */
[C---:B------:R-:W-:Y:S01]  /*02f0*/  ISETP.EQ.AND P1, PT, R13.reuse, 0x4, PT ;  /* 0x000000040d00780c */ /* 0x040fe20003f22270 */
[----:B------:R-:W-:Y:S01]  /*0300*/  UISETP.NE.AND UP0, UPT, UR4, 0x6, UPT ;  /* 0x000000060400788c */ /* 0x000fe2000bf05270 */
[C---:B------:R-:W-:Y:S01]  /*0310*/  ISETP.EQ.AND P2, PT, R13.reuse, 0x8, PT ;  /* 0x000000080d00780c */ /* 0x040fe20003f42270 */
[----:B------:R-:W-:Y:S01]  /*0320*/  UIADD3.X UR9, UPT, UPT, URZ, UR9, URZ, UP1, !UPT ;  /* 0x00000009ff097290 */ /* 0x000fe20008ffe4ff */
[C---:B------:R-:W-:Y:S02]  /*0330*/  ISETP.EQ.AND P3, PT, R13.reuse, 0xc, PT ;  /* 0x0000000c0d00780c */ /* 0x040fe40003f62270 */
[----:B------:R-:W-:-:S02]  /*0340*/  ISETP.EQ.AND P4, PT, R13, 0x10, PT ;  /* 0x000000100d00780c */ /* 0x000fc40003f82270 */
[C---:B------:R-:W-:Y:S01]  /*0350*/  ISETP.EQ.AND P5, PT, R13.reuse, 0x14, PT ;  /* 0x000000140d00780c */ /* 0x040fe20003fa2270 */
[----:B------:R-:W-:Y:S02]  /*0360*/  VIADD R13, R13, 0x4 ;  /* 0x000000040d0d7836 */ /* 0x000fe40000000000 */
[----:B--2---:R-:W-:-:S03]  /*0370*/  IMAD.WIDE.U32 R4, R5, R12, RZ ;  /* 0x0000000c05047225 */ /* 0x004fc600078e00ff */
[----:B------:R-:W-:-:S04]  /*0380*/  IADD3 R4, P6, PT, R4, R3, RZ ;  /* 0x0000000304047210 */ /* 0x000fc80007fde0ff */
[----:B------:R-:W-:Y:S01]  /*0390*/  IADD3.X R3, PT, PT, R5, UR5, RZ, P6, !PT ;  /* 0x0000000505037c10 */ /* 0x000fe2000b7fe4ff */
[--C-:B------:R-:W-:Y:S02]  /*03a0*/  @P0 IMAD.MOV.U32 R9, RZ, RZ, R4.reuse ;  /* 0x000000ffff090224 */ /* 0x100fe400078e0004 */
[----:B------:R-:W-:Y:S01]  /*03b0*/  @P5 MOV R16, R4 ;  /* 0x0000000400105202 */ /* 0x000fe20000000f00 */
[--C-:B------:R-:W-:Y:S02]  /*03c0*/  @P1 IMAD.MOV.U32 R17, RZ, RZ, R4.reuse ;  /* 0x000000ffff111224 */ /* 0x100fe400078e0004 */
[--C-:B------:R-:W-:Y:S02]  /*03d0*/  @P2 IMAD.MOV.U32 R18, RZ, RZ, R4.reuse ;  /* 0x000000ffff122224 */ /* 0x100fe400078e0004 */
[--C-:B------:R-:W-:Y:S02]  /*03e0*/  @P3 IMAD.MOV.U32 R19, RZ, RZ, R4.reuse ;  /* 0x000000ffff133224 */ /* 0x100fe400078e0004 */
[----:B------:R-:W-:Y:S01]  /*03f0*/  @P4 IMAD.MOV.U32 R20, RZ, RZ, R4 ;  /* 0x000000ffff144224 */ /* 0x000fe200078e0004 */
[----:B------:R-:W-:Y:S06]  /*0400*/  BRA.U UP0, `(.L_x_2) ;  /* 0xfffffffd00a07547 */ /* 0x000fec000b83ffff */
[----:B------:R-:W-:Y:S01]  /*0410*/  SHF.R.U32.HI R4, RZ, 0x17, R0 ;  /* 0x00000017ff047819 */ /* 0x000fe20000011600 */
[----:B------:R-:W-:Y:S03]  /*0420*/  BSSY.RECONVERGENT B1, `(.L_x_3) ;  /* 0x0000029000017945 */ /* 0x000fe60003800200 */
[C---:B------:R-:W-:Y:S02]  /*0430*/  LOP3.LUT R5, R4.reuse, 0xe0, RZ, 0xc0, !PT ;  /* 0x000000e004057812 */ /* 0x040fe400078ec0ff */
[----:B------:R-:W-:-:S03]  /*0440*/  LOP3.LUT P6, RZ, R4, 0x1f, RZ, 0xc0, !PT ;  /* 0x0000001f04ff7812 */ /* 0x000fc600078cc0ff */
[----:B------:R-:W-:-:S05]  /*0450*/  VIADD R5, R5, 0xffffff80 ;  /* 0xffffff8005057836 */ /* 0x000fca0000000000 */
[----:B------:R-:W-:-:S05]  /*0460*/  SHF.R.U32.HI R5, RZ, 0x5, R5 ;  /* 0x00000005ff057819 */ /* 0x000fca0000011605 */
[----:B------:R-:W-:-:S05]  /*0470*/  IMAD.U32 R11, R5, -0x4, RZ ;  /* 0xfffffffc050b7824 */ /* 0x000fca00078e00ff */
[C---:B------:R-:W-:Y:S02]  /*0480*/  ISETP.EQ.AND P3, PT, R11.reuse, -0x18, PT ;  /* 0xffffffe80b00780c */ /* 0x040fe40003f62270 */
[C---:B------:R-:W-:Y:S02]  /*0490*/  ISETP.EQ.AND P4, PT, R11.reuse, -0x14, PT ;  /* 0xffffffec0b00780c */ /* 0x040fe40003f82270 */
[C---:B------:R-:W-:Y:S02]  /*04a0*/  ISETP.EQ.AND P2, PT, R11.reuse, -0x10, PT ;  /* 0xfffffff00b00780c */ /* 0x040fe40003f42270 */
[C---:B------:R-:W-:Y:S02]  /*04b0*/  ISETP.EQ.AND P1, PT, R11.reuse, -0xc, PT ;  /* 0xfffffff40b00780c */ /* 0x040fe40003f22270 */
[C---:B------:R-:W-:Y:S02]  /*04c0*/  ISETP.EQ.AND P0, PT, R11.reuse, -0x8, PT ;  /* 0xfffffff80b00780c */ /* 0x040fe40003f02270 */
[----:B------:R-:W-:-:S03]  /*04d0*/  ISETP.EQ.AND P5, PT, R11, RZ, PT ;  /* 0x000000ff0b00720c */ /* 0x000fc60003fa2270 */
[--C-:B------:R-:W-:Y:S01]  /*04e0*/  @P3 IMAD.MOV.U32 R5, RZ, RZ, R9.reuse ;  /* 0x000000ffff053224 */ /* 0x100fe200078e0009 */
[C---:B------:R-:W-:Y:S01]  /*04f0*/  ISETP.EQ.AND P3, PT, R11.reuse, -0x4, PT ;  /* 0xfffffffc0b00780c */ /* 0x040fe20003f62270 */
[----:B------:R-:W-:Y:S01]  /*0500*/  @P4 IMAD.MOV.U32 R10, RZ, RZ, R9 ;  /* 0x000000ffff0a4224 */ /* 0x000fe200078e0009 */
[----:B------:R-:W-:Y:S01]  /*0510*/  @P4 MOV R5, R17 ;  /* 0x0000001100054202 */ /* 0x000fe20000000f00 */
[--C-:B------:R-:W-:Y:S01]  /*0520*/  @P2 IMAD.MOV.U32 R5, RZ, RZ, R18.reuse ;  /* 0x000000ffff052224 */ /* 0x100fe200078e0012 */
[----:B------:R-:W-:Y:S01]  /*0530*/  ISETP.EQ.AND P4, PT, R11, 0x4, PT ;  /* 0x000000040b00780c */ /* 0x000fe20003f82270 */
[----:B------:R-:W-:Y:S02]  /*0540*/  @P1 IMAD.MOV.U32 R5, RZ, RZ, R19 ;  /* 0x000000ffff051224 */ /* 0x000fe400078e0013 */
[----:B------:R-:W-:Y:S01]  /*0550*/  @P0 MOV R5, R20 ;  /* 0x0000001400050202 */ /* 0x000fe20000000f00 */
[----:B------:R-:W-:Y:S02]  /*0560*/  @P2 IMAD.MOV.U32 R10, RZ, RZ, R17 ;  /* 0x000000ffff0a2224 */ /* 0x000fe400078e0011 */
[----:B------:R-:W-:-:S02]  /*0570*/  @P1 IMAD.MOV.U32 R10, RZ, RZ, R18 ;  /* 0x000000ffff0a1224 */ /* 0x000fc400078e0012 */
[----:B------:R-:W-:Y:S02]  /*0580*/  @P0 IMAD.MOV.U32 R10, RZ, RZ, R19 ;  /* 0x000000ffff0a0224 */ /* 0x000fe400078e0013 */
[----:B------:R-:W-:Y:S02]  /*0590*/  @P3 IMAD.MOV.U32 R5, RZ, RZ, R16 ;  /* 0x000000ffff053224 */ /* 0x000fe400078e0010 */
[--C-:B------:R-:W-:Y:S02]  /*05a0*/  @P5 IMAD.MOV.U32 R5, RZ, RZ, R3.reuse ;  /* 0x000000ffff055224 */ /* 0x100fe400078e0003 */
[----:B------:R-:W-:Y:S02]  /*05b0*/  @P3 IMAD.MOV.U32 R10, RZ, RZ, R20 ;  /* 0x000000ffff0a3224 */ /* 0x000fe400078e0014 */
[----:B------:R-:W-:Y:S01]  /*05c0*/  @P5 IMAD.MOV.U32 R10, RZ, RZ, R16 ;  /* 0x000000ffff0a5224 */ /* 0x000fe200078e0010 */
[----:B------:R-:W-:Y:S01]  /*05d0*/  MOV R13, R5 ;  /* 0x00000005000d7202 */ /* 0x000fe20000000f00 */
[----:B------:R-:W-:Y:S01]  /*05e0*/  @P4 IMAD.MOV.U32 R10, RZ, RZ, R3 ;  /* 0x000000ffff0a4224 */ /* 0x000fe200078e0003 */
[----:B------:R-:W-:Y:S06]  /*05f0*/  @!P6 BRA `(.L_x_4) ;  /* 0x00000000002ce947 */ /* 0x000fec0003800000 */
[----:B------:R-:W-:Y:S01]  /*0600*/  @P2 IMAD.MOV.U32 R5, RZ, RZ, R9 ;  /* 0x000000ffff052224 */ /* 0x000fe200078e0009 */
[----:B------:R-:W-:Y:S01]  /*0610*/  LOP3.LUT R4, R4, 0x1f, RZ, 0xc0, !PT ;  /* 0x0000001f04047812 */ /* 0x000fe200078ec0ff */
[----:B------:R-:W-:Y:S02]  /*0620*/  @P1 IMAD.MOV.U32 R5, RZ, RZ, R17 ;  /* 0x000000ffff051224 */ /* 0x000fe400078e0011 */
[----:B------:R-:W-:Y:S01]  /*0630*/  @P0 IMAD.MOV.U32 R5, RZ, RZ, R18 ;  /* 0x000000ffff050224 */ /* 0x000fe200078e0012 */
[----:B------:R-:W-:Y:S01]  /*0640*/  ISETP.EQ.AND P0, PT, R11, 0x8, PT ;  /* 0x000000080b00780c */ /* 0x000fe20003f02270 */
[----:B------:R-:W-:Y:S01]  /*0650*/  @P3 IMAD.MOV.U32 R5, RZ, RZ, R19 ;  /* 0x000000ffff053224 */ /* 0x000fe200078e0013 */
[----:B------:R-:W-:Y:S01]  /*0660*/  SHF.L.W.U32.HI R13, R10, R4, R13 ;  /* 0x000000040a0d7219 */ /* 0x000fe20000010e0d */
[----:B------:R-:W-:Y:S01]  /*0670*/  @P5 IMAD.MOV.U32 R5, RZ, RZ, R20 ;  /* 0x000000ffff055224 */ /* 0x000fe200078e0014 */
[----:B------:R-:W-:-:S09]  /*0680*/  @P4 MOV R5, R16 ;  /* 0x0000001000054202 */ /* 0x000fd20000000f00 */
[----:B------:R-:W-:-:S05]  /*0690*/  @P0 IMAD.MOV.U32 R5, RZ, RZ, R3 ;  /* 0x000000ffff050224 */ /* 0x000fca00078e0003 */
[----:B------:R-:W-:-:S07]  /*06a0*/  SHF.L.W.U32.HI R10, R5, R4, R10 ;  /* 0x00000004050a7219 */ /* 0x000fce0000010e0a */
.L_x_4:
[----:B------:R-:W-:Y:S05]  /*06b0*/  BSYNC.RECONVERGENT B1 ;  /* 0x0000000000017941 */ /* 0x000fea0003800200 */
.L_x_3:
[C---:B------:R-:W-:Y:S01]  /*06c0*/  SHF.L.W.U32.HI R12, R10.reuse, 0x2, R13 ;  /* 0x000000020a0c7819 */ /* 0x040fe20000010e0d */
[----:B------:R-:W-:Y:S01]  /*06d0*/  IMAD.SHL.U32 R4, R10, 0x4, RZ ;  /* 0x000000040a047824 */ /* 0x000fe200078e00ff */
[----:B------:R-:W-:Y:S01]  /*06e0*/  UMOV UR4, 0x54442d19 ;  /* 0x54442d1900047882 */ /* 0x000fe20000000000 */
[----:B------:R-:W-:Y:S01]  /*06f0*/  UMOV UR5, 0x3bf921fb ;  /* 0x3bf921fb00057882 */ /* 0x000fe20000000000 */
[----:B------:R-:W-:Y:S02]  /*0700*/  SHF.R.S32.HI R3, RZ, 0x1f, R12 ;  /* 0x0000001fff037819 */ /* 0x000fe4000001140c */
[----:B------:R-:W-:Y:S02]  /*0710*/  ISETP.GE.AND P0, PT, R0, RZ, PT ;  /* 0x000000ff0000720c */ /* 0x000fe40003f06270 */
[C---:B------:R-:W-:Y:S02]  /*0720*/  LOP3.LUT R4, R3.reuse, R4, RZ, 0x3c, !PT ;  /* 0x0000000403047212 */ /* 0x040fe400078e3cff */
[----:B------:R-:W-:-:S02]  /*0730*/  LOP3.LUT R5, R3, R12, RZ, 0x3c, !PT ;  /* 0x0000000c03057212 */ /* 0x000fc400078e3cff */
[----:B------:R-:W-:Y:S02]  /*0740*/  SHF.R.U32.HI R3, RZ, 0x1e, R13 ;  /* 0x0000001eff037819 */ /* 0x000fe4000001160d */
[C---:B------:R-:W-:Y:S02]  /*0750*/  LOP3.LUT R0, R12.reuse, R0, RZ, 0x3c, !PT ;  /* 0x000000000c007212 */ /* 0x040fe400078e3cff */
[----:B------:R-:W0:Y:S01]  /*0760*/  I2F.F64.S64 R4, R4 ;  /* 0x0000000400047312 */ /* 0x000e220000301c00 */
[----:B------:R-:W-:Y:S02]  /*0770*/  LEA.HI R3, R12, R3, RZ, 0x1 ;  /* 0x000000030c037211 */ /* 0x000fe400078f08ff */
[----:B------:R-:W-:-:S03]  /*0780*/  ISETP.GE.AND P1, PT, R0, RZ, PT ;  /* 0x000000ff0000720c */ /* 0x000fc60003f26270 */
[----:B------:R-:W-:-:S04]  /*0790*/  IMAD.MOV R0, RZ, RZ, -R3 ;  /* 0x000000ffff007224 */ /* 0x000fc800078e0a03 */
[----:B------:R-:W-:Y:S01]  /*07a0*/  @!P0 IMAD.MOV.U32 R3, RZ, RZ, R0 ;  /* 0x000000ffff038224 */ /* 0x000fe200078e0000 */
[----:B0-----:R-:W-:-:S10]  /*07b0*/  DMUL R10, R4, UR4 ;  /* 0x00000004040a7c28 */ /* 0x001fd40008000000 */
[----:B------:R-:W0:Y:S02]  /*07c0*/  F2F.F32.F64 R10, R10 ;  /* 0x0000000a000a7310 */ /* 0x000e240000301000 */
[----:B0-----:R-:W-:-:S07]  /*07d0*/  FSEL R4, -R10, R10, !P1 ;  /* 0x0000000a0a047208 */ /* 0x001fce0004800100 */
.L_x_1:
[----:B------:R-:W-:Y:S05]  /*07e0*/  BSYNC.RECONVERGENT B0 ;  /* 0x0000000000007941 */ /* 0x000fea0003800200 */
.L_x_0:
[----:B------:R-:W-:Y:S01]  /*07f0*/  I2FP.F32.U32 R2, R2 ;  /* 0x0000000200027245 */ /* 0x000fe20000201000 */
[----:B------:R-:W-:Y:S01]  /*0800*/  FMUL R5, R4, R4 ;  /* 0x0000000404057220 */ /* 0x000fe20000400000 */
[C---:B------:R-:W-:Y:S01]  /*0810*/  LOP3.LUT R0, R3.reuse, 0x1, RZ, 0xc0, !PT ;  /* 0x0000000103007812 */ /* 0x040fe200078ec0ff */
[----:B------:R-:W-:Y:S01]  /*0820*/  BSSY.RECONVERGENT B0, `(.L_x_5) ;  /* 0x000007c000007945 */ /* 0x000fe20003800200 */
[----:B------:R-:W-:Y:S01]  /*0830*/  LOP3.LUT P1, RZ, R3, 0x2, RZ, 0xc0, !PT ;  /* 0x0000000203ff7812 */ /* 0x000fe2000782c0ff */
[----:B------:R-:W-:Y:S01]  /*0840*/  FADD R12, R2, R2 ;  /* 0x00000002020c7221 */ /* 0x000fe20000000000 */
[----:B------:R-:W-:-:S03]  /*0850*/  ISETP.NE.U32.AND P0, PT, R0, 0x1, PT ;  /* 0x000000010000780c */ /* 0x000fc60003f05070 */
[----:B------:R0:W1:Y:S02]  /*0860*/  F2F.F64.F32 R10, R12 ;  /* 0x0000000c000a7310 */ /* 0x0000640000201800 */
[----:B0-----:R-:W-:-:S05]  /*0870*/  IMAD.MOV.U32 R12, RZ, RZ, 0x3d2aaabb ;  /* 0x3d2aaabbff0c7424 */ /* 0x001fca00078e00ff */
[----:B------:R-:W-:Y:S01]  /*0880*/  FSEL R22, R12, 0.0083327032625675201416, !P0 ;  /* 0x3c0885e40c167808 */ /* 0x000fe20004000000 */
[----:B-1----:R-:W-:-:S08]  /*0890*/  DMUL R10, R10, UR10 ;  /* 0x0000000a0a0a7c28 */ /* 0x002fd00008000000 */
[----:B------:R-:W-:Y:S01]  /*08a0*/  DMUL R14, R10, 0.0078125 ;  /* 0x3f8000000a0e7828 */ /* 0x000fe20000000000 */
[----:B------:R-:W-:-:S05]  /*08b0*/  MOV R10, 0x37cbac00 ;  /* 0x37cbac00000a7802 */ /* 0x000fca0000000f00 */
[----:B------:R0:W1:Y:S01]  /*08c0*/  F2F.F32.F64 R11, R14 ;  /* 0x0000000e000b7310 */ /* 0x0000620000301000 */
[----:B------:R-:W-:-:S05]  /*08d0*/  FFMA R13, R5, R10, -0.0013887860113754868507 ;  /* 0xbab607ed050d7423 */ /* 0x000fca000000000a */
[----:B------:R-:W-:Y:S01]  /*08e0*/  FSEL R0, R13, -0.00019574658654164522886, !P0 ;  /* 0xb94d41530d007808 */ /* 0x000fe20004000000 */
[----:B------:R-:W-:-:S04]  /*08f0*/  IMAD.MOV.U32 R13, RZ, RZ, 0x3effffff ;  /* 0x3effffffff0d7424 */ /* 0x000fc800078e00ff */
[----:B------:R-:W-:Y:S01]  /*0900*/  FFMA R22, R5, R0, R22 ;  /* 0x0000000005167223 */ /* 0x000fe20000000016 */
[----:B0-----:R-:W-:Y:S02]  /*0910*/  FSEL R14, -R13, -0.16666662693023681641, !P0 ;  /* 0xbe2aaaa80d0e7808 */ /* 0x001fe40004000100 */
[----:B------:R-:W-:Y:S01]  /*0920*/  FSEL R0, R4, 1, P0 ;  /* 0x3f80000004007808 */ /* 0x000fe20000000000 */
[C---:B-1----:R-:W-:Y:S01]  /*0930*/  FMUL R2, R11.reuse, 0.63661974668502807617 ;  /* 0x3f22f9830b027820 */ /* 0x042fe20000400000 */
[----:B------:R-:W-:Y:S01]  /*0940*/  FSETP.GE.AND P0, PT, |R11|, 105615, PT ;  /* 0x47ce47800b00780b */ /* 0x000fe20003f06200 */
[C---:B------:R-:W-:Y:S02]  /*0950*/  FFMA R14, R5.reuse, R22, R14 ;  /* 0x00000016050e7223 */ /* 0x040fe4000000000e */
[----:B------:R-:W-:Y:S02]  /*0960*/  FFMA R5, R5, R0, RZ ;  /* 0x0000000005057223 */ /* 0x000fe400000000ff */
[----:B------:R-:W0:Y:S02]  /*0970*/  F2I.NTZ R2, R2 ;  /* 0x0000000200027305 */ /* 0x000e240000203100 */
[----:B------:R-:W-:-:S04]  /*0980*/  FFMA R14, R5, R14, R0 ;  /* 0x0000000e050e7223 */ /* 0x000fc80000000000 */
[----:B------:R-:W-:Y:S01]  /*0990*/  @P1 FADD R14, RZ, -R14 ;  /* 0x8000000eff0e1221 */ /* 0x000fe20000000000 */
[----:B0-----:R-:W-:-:S05]  /*09a0*/  I2FP.F32.S32 R4, R2 ;  /* 0x0000000200047245 */ /* 0x001fca0000201400 */
[----:B------:R-:W-:-:S04]  /*09b0*/  FFMA R3, R4, -1.5707962512969970703, R11 ;  /* 0xbfc90fda04037823 */ /* 0x000fc8000000000b */
[----:B------:R-:W-:-:S04]  /*09c0*/  FFMA R3, R4, -7.5497894158615963534e-08, R3 ;  /* 0xb3a2216804037823 */ /* 0x000fc80000000003 */
[----:B------:R-:W-:Y:S01]  /*09d0*/  FFMA R0, R4, -5.3903029534742383927e-15, R3 ;  /* 0xa7c234c504007823 */ /* 0x000fe20000000003 */
[----:B------:R-:W-:Y:S06]  /*09e0*/  @!P0 BRA `(.L_x_6) ;  /* 0x00000004007c8947 */ /* 0x000fec0003800000 */
[----:B------:R-:W-:-:S13]  /*09f0*/  FSETP.NEU.AND P0, PT, |R11|, +INF , PT ;  /* 0x7f8000000b00780b */ /* 0x000fda0003f0d200 */
[----:B------:R-:W-:Y:S01]  /*0a00*/  @!P0 FMUL R0, RZ, R11 ;  /* 0x0000000bff008220 */ /* 0x000fe20000400000 */
[----:B------:R-:W-:Y:S01]  /*0a10*/  @!P0 IMAD.MOV.U32 R2, RZ, RZ, RZ ;  /* 0x000000ffff028224 */ /* 0x000fe200078e00ff */
[----:B------:R-:W-:Y:S06]  /*0a20*/  @!P0 BRA `(.L_x_6) ;  /* 0x00000004006c8947 */ /* 0x000fec0003800000 */
[----:B------:R-:W-:Y:S02]  /*0a30*/  IMAD.SHL.U32 R0, R11, 0x100, RZ ;  /* 0x000001000b007824 */ /* 0x000fe400078e00ff */
[----:B------:R-:W-:Y:S02]  /*0a40*/  HFMA2 R15, -RZ, RZ, 0, 0 ;  /* 0x00000000ff0f7431 */ /* 0x000fe400000001ff */
[----:B------:R-:W-:Y:S01]  /*0a50*/  IMAD.MOV.U32 R21, RZ, RZ, RZ ;  /* 0x000000ffff157224 */ /* 0x000fe200078e00ff */
[----:B------:R-:W0:Y:S01]  /*0a60*/  LDCU.64 UR8, c[0x4][URZ] ;  /* 0x01000000ff0877ac */ /* 0x000e220008000a00 */
[----:B------:R-:W-:Y:S01]  /*0a70*/  LOP3.LUT R0, R0, 0x80000000, RZ, 0xfc, !PT ;  /* 0x8000000000007812 */ /* 0x000fe200078efcff */
[----:B------:R-:W-:Y:S01]  /*0a80*/  UMOV UR5, URZ ;  /* 0x000000ff00057c82 */ /* 0x000fe20008000000 */
[----:B------:R-:W-:-:S05]  /*0a90*/  UMOV UR4, URZ ;  /* 0x000000ff00047c82 */ /* 0x000fca0008000000 */
.L_x_7:
[----:B0-----:R-:W-:Y:S02]  /*0aa0*/  IMAD.U32 R3, RZ, RZ, UR9 ;  /* 0x00000009ff037e24 */ /* 0x001fe4000f8e00ff */
[----:B------:R-:W-:-:S05]  /*0ab0*/  IMAD.U32 R2, RZ, RZ, UR8 ;  /* 0x00000008ff027e24 */ /* 0x000fca000f8e00ff */
        /* <DEDUP_REMOVED lines=10> */
[C---:B------:R-:W-:Y:S02]  /*0b60*/  ISETP.EQ.AND P5, PT, R21.reuse, 0x14, PT ;  /* 0x000000141500780c */ /* 0x040fe40003fa2270 */
[----:B------:R-:W-:Y:S01]  /*0b70*/  IADD3 R21, PT, PT, R21, 0x4, RZ ;  /* 0x0000000415157810 */ /* 0x000fe20007ffe0ff */
[----:B--2---:R-:W-:-:S03]  /*0b80*/  IMAD.WIDE.U32 R4, R3, R0, RZ ;  /* 0x0000000003047225 */ /* 0x004fc600078e00ff */
[----:B------:R-:W-:-:S04]  /*0b90*/  IADD3 R4, P6, PT, R4, R15, RZ ;  /* 0x0000000f04047210 */ /* 0x000fc80007fde0ff */
[----:B------:R-:W-:Y:S01]  /*0ba0*/  IADD3.X R15, PT, PT, R5, UR5, RZ, P6, !PT ;  /* 0x00000005050f7c10 */ /* 0x000fe2000b7fe4ff */
[--C-:B------:R-:W-:Y:S01]  /*0bb0*/  @P0 IMAD.MOV.U32 R9, RZ, RZ, R4.reuse ;  /* 0x000000ffff090224 */ /* 0x100fe200078e0004 */
        /* <DEDUP_REMOVED lines=23> */
[----:B------:R-:W-:Y:S01]  /*0d30*/  @P2 IMAD.MOV.U32 R3, RZ, RZ, R17 ;  /* 0x000000ffff032224 */ /* 0x000fe200078e0011 */
[----:B------:R-:W-:Y:S01]  /*0d40*/  ISETP.EQ.AND P4, PT, R5, 0x4, PT ;  /* 0x000000040500780c */ /* 0x000fe20003f82270 */
[--C-:B------:R-:W-:Y:S02]  /*0d50*/  @P1 IMAD.MOV.U32 R3, RZ, RZ, R18.reuse ;  /* 0x000000ffff031224 */ /* 0x100fe400078e0012 */
[----:B------:R-:W-:Y:S01]  /*0d60*/  @P0 MOV R3, R19 ;  /* 0x0000001300030202 */ /* 0x000fe20000000f00 */
[----:B------:R-:W-:Y:S02]  /*0d70*/  @P2 IMAD.MOV.U32 R0, RZ, RZ, R18 ;  /* 0x000000ffff002224 */ /* 0x000fe400078e0012 */
[----:B------:R-:W-:-:S02]  /*0d80*/  @P1 IMAD.MOV.U32 R0, RZ, RZ, R19 ;  /* 0x000000ffff001224 */ /* 0x000fc400078e0013 */
[--C-:B------:R-:W-:Y:S02]  /*0d90*/  @P0 IMAD.MOV.U32 R0, RZ, RZ, R20.reuse ;  /* 0x000000ffff000224 */ /* 0x100fe400078e0014 */
[----:B------:R-:W-:Y:S02]  /*0da0*/  @P3 IMAD.MOV.U32 R3, RZ, RZ, R20 ;  /* 0x000000ffff033224 */ /* 0x000fe400078e0014 */
[--C-:B------:R-:W-:Y:S02]  /*0db0*/  @P5 IMAD.MOV.U32 R3, RZ, RZ, R16.reuse ;  /* 0x000000ffff035224 */ /* 0x100fe400078e0010 */
[----:B------:R-:W-:Y:S02]  /*0dc0*/  @P4 IMAD.MOV.U32 R3, RZ, RZ, R15 ;  /* 0x000000ffff034224 */ /* 0x000fe400078e000f */
[----:B------:R-:W-:Y:S01]  /*0dd0*/  @P3 IMAD.MOV.U32 R0, RZ, RZ, R16 ;  /* 0x000000ffff003224 */ /* 0x000fe200078e0010 */
[----:B------:R-:W-:Y:S01]  /*0de0*/  @P5 MOV R0, R15 ;  /* 0x0000000f00005202 */ /* 0x000fe20000000f00 */
[----:B------:R-:W-:Y:S01]  /*0df0*/  IMAD.MOV.U32 R4, RZ, RZ, R3 ;  /* 0x000000ffff047224 */ /* 0x000fe200078e0003 */
[----:B------:R-:W-:Y:S06]  /*0e00*/  @!P6 BRA `(.L_x_9) ;  /* 0x000000000028e947 */ /* 0x000fec0003800000 */
[----:B------:R-:W-:Y:S01]  /*0e10*/  @P1 IMAD.MOV.U32 R9, RZ, RZ, R17 ;  /* 0x000000ffff091224 */ /* 0x000fe200078e0011 */
[----:B------:R-:W-:Y:S01]  /*0e20*/  LOP3.LUT R3, R2, 0x1f, RZ, 0xc0, !PT ;  /* 0x0000001f02037812 */ /* 0x000fe200078ec0ff */
[----:B------:R-:W-:Y:S01]  /*0e30*/  @P0 IMAD.MOV.U32 R9, RZ, RZ, R18 ;  /* 0x000000ffff090224 */ /* 0x000fe200078e0012 */
[----:B------:R-:W-:Y:S02]  /*0e40*/  ISETP.EQ.AND P0, PT, R5, 0x8, PT ;  /* 0x000000080500780c */ /* 0x000fe40003f02270 */
[----:B------:R-:W-:Y:S01]  /*0e50*/  @P3 MOV R9, R19 ;  /* 0x0000001300093202 */ /* 0x000fe20000000f00 */
[----:B------:R-:W-:Y:S01]  /*0e60*/  @P5 IMAD.MOV.U32 R9, RZ, RZ, R20 ;  /* 0x000000ffff095224 */ /* 0x000fe200078e0014 */
[----:B------:R-:W-:Y:S01]  /*0e70*/  SHF.L.W.U32.HI R0, R4, R3, R0 ;  /* 0x0000000304007219 */ /* 0x000fe20000010e00 */
[----:B------:R-:W-:-:S08]  /*0e80*/  @P4 IMAD.MOV.U32 R9, RZ, RZ, R16 ;  /* 0x000000ffff094224 */ /* 0x000fd000078e0010 */
[----:B------:R-:W-:-:S05]  /*0e90*/  @P0 IMAD.MOV.U32 R9, RZ, RZ, R15 ;  /* 0x000000ffff090224 */ /* 0x000fca00078e000f */
[----:B------:R-:W-:-:S07]  /*0ea0*/  SHF.L.W.U32.HI R4, R9, R3, R4 ;  /* 0x0000000309047219 */ /* 0x000fce0000010e04 */
.L_x_9:
[----:B------:R-:W-:Y:S05]  /*0eb0*/  BSYNC.RECONVERGENT B1 ;  /* 0x0000000000017941 */ /* 0x000fea0003800200 */
.L_x_8:
        /* <DEDUP_REMOVED lines=9> */
[----:B------:R-:W0:Y:S01]  /*0f50*/  I2F.F64.S64 R2, R16 ;  /* 0x0000001000027312 */ /* 0x000e220000301c00 */
[----:B------:R-:W-:-:S04]  /*0f60*/  LOP3.LUT R11, R9, R11, RZ, 0x3c, !PT ;  /* 0x0000000b090b7212 */ /* 0x000fc800078e3cff */
[----:B------:R-:W-:Y:S01]  /*0f70*/  ISETP.GE.AND P1, PT, R11, RZ, PT ;  /* 0x000000ff0b00720c */ /* 0x000fe20003f26270 */
[----:B0-----:R-:W-:Y:S01]  /*0f80*/  DMUL R4, R2, UR4 ;  /* 0x0000000402047c28 */ /* 0x001fe20008000000 */
[----:B------:R-:W-:-:S04]  /*0f90*/  LEA.HI R2, R9, R0, RZ, 0x1 ;  /* 0x0000000009027211 */ /* 0x000fc800078f08ff */
[----:B------:R-:W-:-:S05]  /*0fa0*/  IADD3 R0, PT, PT, -R2, RZ, RZ ;  /* 0x000000ff02007210 */ /* 0x000fca0007ffe1ff */
[----:B------:R-:W0:Y:S01]  /*0fb0*/  F2F.F32.F64 R4, R4 ;  /* 0x0000000400047310 */ /* 0x000e220000301000 */
[----:B------:R-:W-:Y:S01]  /*0fc0*/  @!P0 IMAD.MOV.U32 R2, RZ, RZ, R0 ;  /* 0x000000ffff028224 */ /* 0x000fe200078e0000 */
[----:B0-----:R-:W-:-:S07]  /*0fd0*/  FSEL R0, -R4, R4, !P1 ;  /* 0x0000000404007208 */ /* 0x001fce0004800100 */
.L_x_6:
[----:B------:R-:W-:Y:S05]  /*0fe0*/  BSYNC.RECONVERGENT B0 ;  /* 0x0000000000007941 */ /* 0x000fea0003800200 */
.L_x_5:
[----:B------:R-:W0:Y:S01]  /*0ff0*/  S2R R5, SR_CgaCtaId ;  /* 0x0000000000057919 */ /* 0x000e220000008800 */
[----:B------:R-:W-:Y:S01]  /*1000*/  FMUL R3, R0, R0 ;  /* 0x0000000000037220 */ /* 0x000fe20000400000 */
[----:B------:R-:W-:Y:S01]  /*1010*/  LOP3.LUT R4, R2, 0x1, RZ, 0xc0, !PT ;  /* 0x0000000102047812 */ /* 0x000fe200078ec0ff */
[----:B------:R-:W-:Y:S01]  /*1020*/  FADD R14, R14, 1 ;  /* 0x3f8000000e0e7421 */ /* 0x000fe20000000000 */
[----:B------:R-:W-:Y:S01]  /*1030*/  LOP3.LUT P1, RZ, R2, 0x2, RZ, 0xc0, !PT ;  /* 0x0000000202ff7812 */ /* 0x000fe2000782c0ff */
[----:B------:R-:W-:Y:S01]  /*1040*/  FFMA R10, R3, R10, -0.0013887860113754868507 ;  /* 0xbab607ed030a7423 */ /* 0x000fe2000000000a */
[----:B------:R-:W-:Y:S01]  /*1050*/  ISETP.NE.U32.AND P0, PT, R4, 0x1, PT ;  /* 0x000000010400780c */ /* 0x000fe20003f05070 */
[----:B------:R-:W-:Y:S01]  /*1060*/  FMUL R14, R14, 255 ;  /* 0x437f00000e0e7820 */ /* 0x000fe20000400000 */
[----:B------:R-:W-:Y:S01]  /*1070*/  MOV R2, 0x400 ;  /* 0x0000040000027802 */ /* 0x000fe20000000f00 */
[----:B------:R-:W1:Y:S01]  /*1080*/  LDCU.64 UR4, c[0x0][0x380] ;  /* 0x00007000ff0477ac */ /* 0x000e620008000a00 */
[----:B------:R-:W-:Y:S01]  /*1090*/  FSEL R12, R12, 0.0083327032625675201416, !P0 ;  /* 0x3c0885e40c0c7808 */ /* 0x000fe20004000000 */
[----:B------:R-:W-:Y:S01]  /*10a0*/  IMAD R6, R6, 0x3, RZ ;  /* 0x0000000306067824 */ /* 0x000fe200078e02ff */
[----:B------:R-:W-:-:S02]  /*10b0*/  FSEL R10, R10, -0.00019574658654164522886, !P0 ;  /* 0xb94d41530a0a7808 */ /* 0x000fc40004000000 */
[----:B------:R-:W-:Y:S02]  /*10c0*/  FSEL R13, -R13, -0.16666662693023681641, !P0 ;  /* 0xbe2aaaa80d0d7808 */ /* 0x000fe40004000100 */
[----:B------:R-:W-:Y:S01]  /*10d0*/  FSEL R0, R0, 1, P0 ;  /* 0x3f80000000007808 */ /* 0x000fe20000000000 */
[----:B------:R-:W-:-:S04]  /*10e0*/  FFMA R10, R3, R10, R12 ;  /* 0x0000000a030a7223 */ /* 0x000fc8000000000c */
[C---:B------:R-:W-:Y:S01]  /*10f0*/  FFMA R10, R3.reuse, R10, R13 ;  /* 0x0000000a030a7223 */ /* 0x040fe2000000000d */
[----:B------:R-:W-:-:S04]  /*1100*/  FFMA R3, R3, R0, RZ ;  /* 0x0000000003037223 */ /* 0x000fc800000000ff */
[----:B------:R-:W-:-:S04]  /*1110*/  FFMA R0, R3, R10, R0 ;  /* 0x0000000a03007223 */ /* 0x000fc80000000000 */
[----:B------:R-:W-:Y:S01]  /*1120*/  @P1 FADD R0, RZ, -R0 ;  /* 0x80000000ff001221 */ /* 0x000fe20000000000 */
[----:B0-----:R-:W-:-:S03]  /*1130*/  LEA R5, R5, R2, 0x18 ;  /* 0x0000000205057211 */ /* 0x001fc600078ec0ff */
[----:B------:R-:W-:Y:S02]  /*1140*/  FADD R3, R0, 1 ;  /* 0x3f80000000037421 */ /* 0x000fe40000000000 */
[--C-:B------:R-:W-:Y:S02]  /*1150*/  IMAD R2, R8, 0x40, R5.reuse ;  /* 0x0000004008027824 */ /* 0x100fe400078e0205 */
[----:B------:R-:W-:Y:S01]  /*1160*/  FMUL.D4 R14, R14, R3 ;  /* 0x000000030e0e7220 */ /* 0x000fe20000200000 */
[----:B------:R-:W-:Y:S02]  /*1170*/  IMAD R8, R8, -0x40, R5 ;  /* 0xffffffc008087824 */ /* 0x000fe400078e0205 */
[C---:B------:R-:W-:Y:S01]  /*1180*/  IMAD R5, R7.reuse, 0x4, R2 ;  /* 0x0000000407057824 */ /* 0x040fe200078e0202 */
[----:B-1----:R-:W-:Y:S01]  /*1190*/  IADD3 R2, P0, PT, R6, UR4, RZ ;  /* 0x0000000406027c10 */ /* 0x002fe2000ff1e0ff */
[----:B------:R-:W-:-:S03]  /*11a0*/  IMAD R8, R7, -0x4, R8 ;  /* 0xfffffffc07087824 */ /* 0x000fc600078e0208 */
[----:B------:R-:W-:Y:S01]  /*11b0*/  STS [R5], R14 ;  /* 0x0000000e05007388 */ /* 0x000fe20000000800 */
[----:B------:R-:W-:Y:S01]  /*11c0*/  LEA.HI.X.SX32 R3, R6, UR5, 0x1, P0 ;  /* 0x0000000506037c11 */ /* 0x000fe200080f0eff */
[----:B------:R-:W-:Y:S06]  /*11d0*/  BAR.SYNC.DEFER_BLOCKING 0x0 ;  /* 0x0000000000007b1d */ /* 0x000fec0000010000 */
[----:B------:R-:W0:Y:S04]  /*11e0*/  LDS R8, [R8+0x3fc] ;  /* 0x0003fc0008087984 */ /* 0x000e280000000800 */
[----:B------:R-:W-:Y:S04]  /*11f0*/  STG.E.U8 desc[UR6][R2.64], RZ ;  /* 0x000000ff02007986 */ /* 0x000fe8000c101106 */
[----:B------:R-:W-:Y:S01]  /*1200*/  STG.E.U8 desc[UR6][R2.64+0x2], RZ ;  /* 0x000002ff02007986 */ /* 0x000fe2000c101106 */
[----:B0-----:R-:W0:Y:S03]  /*1210*/  F2I.U32.TRUNC.NTZ R7, R8 ;  /* 0x0000000800077305 */ /* 0x001e26000020f000 */
[----:B0-----:R-:W-:Y:S01]  /*1220*/  STG.E.U8 desc[UR6][R2.64+0x1], R7 ;  /* 0x0000010702007986 */ /* 0x001fe2000c101106 */
[----:B------:R-:W-:Y:S05]  /*1230*/  EXIT ;  /* 0x000000000000794d */ /* 0x000fea0003800000 */
.L_x_10:
[----:B------:R-:W-:-:S00]  /*1240*/  BRA `(.L_x_10) ;  /* 0xfffffffc00fc7947 */ /* 0x000fc0000383ffff */
[----:B------:R-:W-:-:S00]  /*1250*/  NOP ;  /* 0x0000000000007918 */ /* 0x000fc00000000000 */
        /* <DEDUP_REMOVED lines=10> */
.L_x_11:


//--------------------- .nv.global.init           --------------------------
	.section	.nv.global.init,"aw",@progbits
	.align	4
.nv.global.init:
	.type		__cudart_i2opi_f,@object
	.size		__cudart_i2opi_f,(.L_0 - __cudart_i2opi_f)
__cudart_i2opi_f:
        /*0000*/ 	.byte	0x41, 0x90, 0x43, 0x3c, 0x99, 0x95, 0x62, 0xdb, 0xc0, 0xdd, 0x34, 0xf5, 0xd1, 0x57, 0x27, 0xfc
        /*0010*/ 	.byte	0x29, 0x15, 0x44, 0x4e, 0x6e, 0x83, 0xf9, 0xa2
.L_0:


//--------------------- .nv.shared._Z6kernelPh    --------------------------
	.section	.nv.shared._Z6kernelPh,"aw",@nobits
	.sectionflags	@""
	.align	4
.nv.shared._Z6kernelPh:
	.zero		2048


//--------------------- .nv.shared.reserved.0     --------------------------
	.section	.nv.shared.reserved.0,"aw",@nobits
	.weak		__nv_reservedSMEM_offset_0_alias
	.size		__nv_reservedSMEM_offset_0_alias, 0, 64
	.other		__nv_reservedSMEM_offset_0_alias,@"STO_CUDA_RESERVED_SHARED STV_DEFAULT"
__nv_reservedSMEM_offset_0_alias:
	.zero		0
	.zero		64


//--------------------- .nv.constant0._Z6kernelPh --------------------------
	.section	.nv.constant0._Z6kernelPh,"a",@progbits
	.sectionflags	@""
	.align	4
.nv.constant0._Z6kernelPh:
	.zero		904


//--------------------- SYMBOLS --------------------------

	.type		.nv.reservedSmem.offset0,@object
	.size		.nv.reservedSmem.offset0,0x4
	.type		.nv.reservedSmem.cap,@object
	.size		.nv.reservedSmem.cap,0x4
